//
// Generated by NVIDIA NVVM Compiler
//
// Compiler Build ID: CL-36424714
// Cuda compilation tools, release 13.0, V13.0.88
// Based on NVVM 20.0.0
//

.version 9.0
.target sm_100
.address_size 64

	// .globl	_Z39compute_stacey_acoustic_backward_kernelPfPKfiiPKiS3_S3_S3_S3_S3_S3_S3_

.visible .entry _Z39compute_stacey_acoustic_backward_kernelPfPKfiiPKiS3_S3_S3_S3_S3_S3_S3_(
	.param .u64 .ptr .align 1 _Z39compute_stacey_acoustic_backward_kernelPfPKfiiPKiS3_S3_S3_S3_S3_S3_S3__param_0,
	.param .u64 .ptr .align 1 _Z39compute_stacey_acoustic_backward_kernelPfPKfiiPKiS3_S3_S3_S3_S3_S3_S3__param_1,
	.param .u32 _Z39compute_stacey_acoustic_backward_kernelPfPKfiiPKiS3_S3_S3_S3_S3_S3_S3__param_2,
	.param .u32 _Z39compute_stacey_acoustic_backward_kernelPfPKfiiPKiS3_S3_S3_S3_S3_S3_S3__param_3,
	.param .u64 .ptr .align 1 _Z39compute_stacey_acoustic_backward_kernelPfPKfiiPKiS3_S3_S3_S3_S3_S3_S3__param_4,
	.param .u64 .ptr .align 1 _Z39compute_stacey_acoustic_backward_kernelPfPKfiiPKiS3_S3_S3_S3_S3_S3_S3__param_5,
	.param .u64 .ptr .align 1 _Z39compute_stacey_acoustic_backward_kernelPfPKfiiPKiS3_S3_S3_S3_S3_S3_S3__param_6,
	.param .u64 .ptr .align 1 _Z39compute_stacey_acoustic_backward_kernelPfPKfiiPKiS3_S3_S3_S3_S3_S3_S3__param_7,
	.param .u64 .ptr .align 1 _Z39compute_stacey_acoustic_backward_kernelPfPKfiiPKiS3_S3_S3_S3_S3_S3_S3__param_8,
	.param .u64 .ptr .align 1 _Z39compute_stacey_acoustic_backward_kernelPfPKfiiPKiS3_S3_S3_S3_S3_S3_S3__param_9,
	.param .u64 .ptr .align 1 _Z39compute_stacey_acoustic_backward_kernelPfPKfiiPKiS3_S3_S3_S3_S3_S3_S3__param_10,
	.param .u64 .ptr .align 1 _Z39compute_stacey_acoustic_backward_kernelPfPKfiiPKiS3_S3_S3_S3_S3_S3_S3__param_11
)
{
	.reg .pred 	%p<43>;
	.reg .b16 	%rs<19>;
	.reg .b32 	%r<66>;
	.reg .b32 	%f<4>;
	.reg .b64 	%rd<57>;

	ld.param.u32 	%r29, [_Z39compute_stacey_acoustic_backward_kernelPfPKfiiPKiS3_S3_S3_S3_S3_S3_S3__param_2];
	ld.param.u32 	%r30, [_Z39compute_stacey_acoustic_backward_kernelPfPKfiiPKiS3_S3_S3_S3_S3_S3_S3__param_3];
	ld.param.u64 	%rd11, [_Z39compute_stacey_acoustic_backward_kernelPfPKfiiPKiS3_S3_S3_S3_S3_S3_S3__param_5];
	ld.param.u64 	%rd12, [_Z39compute_stacey_acoustic_backward_kernelPfPKfiiPKiS3_S3_S3_S3_S3_S3_S3__param_6];
	ld.param.u64 	%rd13, [_Z39compute_stacey_acoustic_backward_kernelPfPKfiiPKiS3_S3_S3_S3_S3_S3_S3__param_7];
	ld.param.u64 	%rd14, [_Z39compute_stacey_acoustic_backward_kernelPfPKfiiPKiS3_S3_S3_S3_S3_S3_S3__param_8];
	ld.param.u64 	%rd15, [_Z39compute_stacey_acoustic_backward_kernelPfPKfiiPKiS3_S3_S3_S3_S3_S3_S3__param_9];
	ld.param.u64 	%rd16, [_Z39compute_stacey_acoustic_backward_kernelPfPKfiiPKiS3_S3_S3_S3_S3_S3_S3__param_10];
	cvta.to.global.u64 	%rd1, %rd14;
	cvta.to.global.u64 	%rd2, %rd13;
	cvta.to.global.u64 	%rd3, %rd11;
	cvta.to.global.u64 	%rd4, %rd16;
	cvta.to.global.u64 	%rd5, %rd15;
	cvta.to.global.u64 	%rd6, %rd12;
	mov.u32 	%r1, %tid.x;
	mov.u32 	%r31, %ctaid.x;
	mov.u32 	%r32, %ctaid.y;
	mov.u32 	%r33, %nctaid.x;
	mad.lo.s32 	%r2, %r32, %r33, %r31;
	setp.ge.s32 	%p1, %r2, %r30;
	@%p1 bra 	$L__BB0_25;
	ld.param.u64 	%rd55, [_Z39compute_stacey_acoustic_backward_kernelPfPKfiiPKiS3_S3_S3_S3_S3_S3_S3__param_4];
	cvta.to.global.u64 	%rd17, %rd55;
	mul.wide.s32 	%rd18, %r2, 4;
	add.s64 	%rd19, %rd17, %rd18;
	ld.global.u32 	%r3, [%rd19];
	setp.gt.s32 	%p2, %r29, 5;
	@%p2 bra 	$L__BB0_8;
	setp.eq.s32 	%p6, %r29, 4;
	@%p6 bra 	$L__BB0_12;
	setp.eq.s32 	%p7, %r29, 5;
	@%p7 bra 	$L__BB0_4;
	bra.uni 	$L__BB0_24;
$L__BB0_4:
	shl.b32 	%r9, %r2, 1;
	mul.wide.s32 	%rd32, %r9, 4;
	add.s64 	%rd33, %rd3, %rd32;
	ld.global.u32 	%r10, [%rd33+4];
	setp.eq.s32 	%p27, %r10, 0;
	@%p27 bra 	$L__BB0_25;
	add.s64 	%rd35, %rd2, %rd32;
	ld.global.u32 	%r11, [%rd35+4];
	setp.eq.s32 	%p28, %r11, 0;
	@%p28 bra 	$L__BB0_25;
	cvt.u16.u32 	%rs11, %r1;
	mul.hi.u16 	%rs12, %rs11, -13107;
	shr.u16 	%rs13, %rs12, 2;
	cvt.u32.u16 	%r65, %rs13;
	mad.lo.s32 	%r64, %r65, -5, %r1;
	add.s32 	%r48, %r10, -1;
	setp.gt.s32 	%p29, %r48, %r65;
	setp.gt.u32 	%p30, %r1, 24;
	or.pred  	%p31, %p29, %p30;
	add.s32 	%r49, %r11, -1;
	setp.lt.s32 	%p32, %r64, %r49;
	or.pred  	%p33, %p31, %p32;
	@%p33 bra 	$L__BB0_25;
	add.s64 	%rd37, %rd1, %rd32;
	ld.global.u32 	%r51, [%rd37+4];
	setp.lt.s32 	%p34, %r64, %r51;
	mov.b32 	%r63, 4;
	@%p34 bra 	$L__BB0_24;
	bra.uni 	$L__BB0_25;
$L__BB0_8:
	setp.eq.s32 	%p3, %r29, 6;
	@%p3 bra 	$L__BB0_16;
	setp.eq.s32 	%p4, %r29, 7;
	@%p4 bra 	$L__BB0_20;
	setp.eq.s32 	%p5, %r29, 8;
	@%p5 bra 	$L__BB0_11;
	bra.uni 	$L__BB0_24;
$L__BB0_11:
	cvt.u16.u32 	%rs1, %r1;
	mul.hi.u16 	%rs2, %rs1, 13108;
	cvt.u32.u16 	%r64, %rs2;
	mad.lo.s32 	%r63, %r64, -5, %r1;
	setp.gt.u32 	%p8, %r1, 24;
	setp.gt.u32 	%p9, %r63, 4;
	or.pred  	%p10, %p8, %p9;
	mov.b32 	%r65, 0;
	@%p10 bra 	$L__BB0_25;
	bra.uni 	$L__BB0_24;
$L__BB0_12:
	shl.b32 	%r4, %r2, 1;
	mul.wide.s32 	%rd38, %r4, 4;
	add.s64 	%rd39, %rd3, %rd38;
	ld.global.u32 	%r5, [%rd39];
	setp.eq.s32 	%p35, %r5, 0;
	@%p35 bra 	$L__BB0_25;
	add.s64 	%rd41, %rd2, %rd38;
	ld.global.u32 	%r6, [%rd41];
	setp.eq.s32 	%p36, %r6, 0;
	@%p36 bra 	$L__BB0_25;
	cvt.u16.u32 	%rs15, %r1;
	mul.hi.u16 	%rs16, %rs15, -13107;
	shr.u16 	%rs17, %rs16, 2;
	cvt.u32.u16 	%r65, %rs17;
	mad.lo.s32 	%r64, %r65, -5, %r1;
	add.s32 	%r53, %r5, -1;
	setp.gt.s32 	%p37, %r53, %r65;
	setp.gt.u32 	%p38, %r1, 24;
	or.pred  	%p39, %p37, %p38;
	add.s32 	%r54, %r6, -1;
	setp.lt.s32 	%p40, %r64, %r54;
	or.pred  	%p41, %p39, %p40;
	@%p41 bra 	$L__BB0_25;
	add.s64 	%rd43, %rd1, %rd38;
	ld.global.u32 	%r56, [%rd43];
	setp.lt.s32 	%p42, %r64, %r56;
	mov.b32 	%r63, 0;
	@%p42 bra 	$L__BB0_24;
	bra.uni 	$L__BB0_25;
$L__BB0_16:
	shl.b32 	%r14, %r2, 1;
	mul.wide.s32 	%rd26, %r14, 4;
	add.s64 	%rd27, %rd6, %rd26;
	ld.global.u32 	%r15, [%rd27];
	setp.eq.s32 	%p19, %r15, 0;
	@%p19 bra 	$L__BB0_25;
	add.s64 	%rd29, %rd5, %rd26;
	ld.global.u32 	%r16, [%rd29];
	setp.eq.s32 	%p20, %r16, 0;
	@%p20 bra 	$L__BB0_25;
	cvt.u16.u32 	%rs7, %r1;
	mul.hi.u16 	%rs8, %rs7, -13107;
	shr.u16 	%rs9, %rs8, 2;
	cvt.u32.u16 	%r65, %rs9;
	mad.lo.s32 	%r63, %r65, -5, %r1;
	add.s32 	%r43, %r15, -1;
	setp.gt.s32 	%p21, %r43, %r65;
	setp.gt.u32 	%p22, %r1, 24;
	or.pred  	%p23, %p21, %p22;
	add.s32 	%r44, %r16, -1;
	setp.lt.s32 	%p24, %r63, %r44;
	or.pred  	%p25, %p23, %p24;
	@%p25 bra 	$L__BB0_25;
	add.s64 	%rd31, %rd4, %rd26;
	ld.global.u32 	%r46, [%rd31];
	setp.lt.s32 	%p26, %r63, %r46;
	mov.b32 	%r64, 0;
	@%p26 bra 	$L__BB0_24;
	bra.uni 	$L__BB0_25;
$L__BB0_20:
	shl.b32 	%r19, %r2, 1;
	mul.wide.s32 	%rd20, %r19, 4;
	add.s64 	%rd21, %rd6, %rd20;
	ld.global.u32 	%r20, [%rd21+4];
	setp.eq.s32 	%p11, %r20, 0;
	@%p11 bra 	$L__BB0_25;
	add.s64 	%rd23, %rd5, %rd20;
	ld.global.u32 	%r21, [%rd23+4];
	setp.eq.s32 	%p12, %r21, 0;
	@%p12 bra 	$L__BB0_25;
	cvt.u16.u32 	%rs3, %r1;
	mul.hi.u16 	%rs4, %rs3, -13107;
	shr.u16 	%rs5, %rs4, 2;
	cvt.u32.u16 	%r65, %rs5;
	mad.lo.s32 	%r63, %r65, -5, %r1;
	add.s32 	%r38, %r20, -1;
	setp.gt.s32 	%p13, %r38, %r65;
	setp.gt.u32 	%p14, %r1, 24;
	or.pred  	%p15, %p13, %p14;
	add.s32 	%r39, %r21, -1;
	setp.lt.s32 	%p16, %r63, %r39;
	or.pred  	%p17, %p15, %p16;
	@%p17 bra 	$L__BB0_25;
	add.s64 	%rd25, %rd4, %rd20;
	ld.global.u32 	%r41, [%rd25+4];
	setp.lt.s32 	%p18, %r63, %r41;
	mov.b32 	%r64, 4;
	@%p18 bra 	$L__BB0_24;
	bra.uni 	$L__BB0_25;
$L__BB0_24:
	ld.param.u64 	%rd56, [_Z39compute_stacey_acoustic_backward_kernelPfPKfiiPKiS3_S3_S3_S3_S3_S3_S3__param_11];
	ld.param.u64 	%rd54, [_Z39compute_stacey_acoustic_backward_kernelPfPKfiiPKiS3_S3_S3_S3_S3_S3_S3__param_1];
	ld.param.u64 	%rd53, [_Z39compute_stacey_acoustic_backward_kernelPfPKfiiPKiS3_S3_S3_S3_S3_S3_S3__param_0];
	mad.lo.s32 	%r57, %r3, 5, %r65;
	mad.lo.s32 	%r58, %r57, 5, %r64;
	mad.lo.s32 	%r59, %r58, 5, %r63;
	add.s32 	%r60, %r59, -125;
	cvta.to.global.u64 	%rd44, %rd56;
	mul.wide.s32 	%rd45, %r60, 4;
	add.s64 	%rd46, %rd44, %rd45;
	ld.global.u32 	%r61, [%rd46];
	cvta.to.global.u64 	%rd47, %rd53;
	mul.wide.s32 	%rd48, %r61, 4;
	add.s64 	%rd49, %rd47, %rd48;
	mad.lo.s32 	%r62, %r2, 25, %r1;
	cvta.to.global.u64 	%rd50, %rd54;
	mul.wide.s32 	%rd51, %r62, 4;
	add.s64 	%rd52, %rd50, %rd51;
	ld.global.f32 	%f1, [%rd52];
	neg.f32 	%f2, %f1;
	atom.global.add.f32 	%f3, [%rd49+-4], %f2;
$L__BB0_25:
	ret;

}


// ===== COMPILED SASS (sm_100) =====

	.target	sm_100

	.elftype	@"ET_EXEC"


//--------------------- .note.nv.tkinfo           --------------------------
	.section	.note.nv.tkinfo,"",@"SHT_NOTE"
	.sectionflags	@"SHF_NOTE_NV_TKINFO"
	.tkinfo
        /*0018*/ 	.word	0x00000002
        /*0030*/ 	.string	""
        /*0030*/ 	.string	"ptxas"
        /*0030*/ 	.string	"Cuda compilation tools, release 13.0, V13.0.88"
        /*0030*/ 	.string	"Build cuda_13.0.r13.0/compiler.36424714_0"
        /*0030*/ 	.string	"-arch sm_100 -m 64 "



//--------------------- .note.nv.cuinfo           --------------------------
	.section	.note.nv.cuinfo,"",@"SHT_NOTE"
	.sectionflags	@"SHF_NOTE_NV_CUINFO"
        /*0018*/ 	.short	0x0002
        /*001a*/ 	.short	0x0064
        /*001c*/ 	.short	0x0082
	.zero		2


//--------------------- .nv.info                  --------------------------
	.section	.nv.info,"",@"SHT_CUDA_INFO"
	.align	4


	//----- nvinfo : EIATTR_REGCOUNT
	.align		4
        /*0000*/ 	.byte	0x04, 0x2f
        /*0002*/ 	.short	(.L_1 - .L_0)
	.align		4
.L_0:
        /*0004*/ 	.word	index@(_Z39compute_stacey_acoustic_backward_kernelPfPKfiiPKiS3_S3_S3_S3_S3_S3_S3_)
        /*0008*/ 	.word	0x0000000e


	//----- nvinfo : EIATTR_FRAME_SIZE
	.align		4
.L_1:
        /*000c*/ 	.byte	0x04, 0x11
        /*000e*/ 	.short	(.L_3 - .L_2)
	.align		4
.L_2:
        /*0010*/ 	.word	index@(_Z39compute_stacey_acoustic_backward_kernelPfPKfiiPKiS3_S3_S3_S3_S3_S3_S3_)
        /*0014*/ 	.word	0x00000000


	//----- nvinfo : EIATTR_MIN_STACK_SIZE
	.align		4
.L_3:
        /*0018*/ 	.byte	0x04, 0x12
        /*001a*/ 	.short	(.L_5 - .L_4)
	.align		4
.L_4:
        /*001c*/ 	.word	index@(_Z39compute_stacey_acoustic_backward_kernelPfPKfiiPKiS3_S3_S3_S3_S3_S3_S3_)
        /*0020*/ 	.word	0x00000000
.L_5:


//--------------------- .nv.compat                --------------------------
	.section	.nv.compat,"",@"SHT_CUDA_COMPAT_INFO"
	.align	4
        /*0000*/ 	.byte	0x02, 0x09, 0x00, 0x00, 0x02, 0x02, 0x01, 0x00, 0x02, 0x05, 0x05, 0x00, 0x03, 0x07, 0x01, 0x01
        /*0010*/ 	.byte	0x02, 0x03, 0x00, 0x00, 0x02, 0x06, 0x01, 0x00, 0x04, 0x0b, 0x08, 0x00, 0x09, 0x00, 0x00, 0x00
        /*0020*/ 	.byte	0x00, 0x00, 0x00, 0x00


//--------------------- .nv.info._Z39compute_stacey_acoustic_backward_kernelPfPKfiiPKiS3_S3_S3_S3_S3_S3_S3_ --------------------------
	.section	.nv.info._Z39compute_stacey_acoustic_backward_kernelPfPKfiiPKiS3_S3_S3_S3_S3_S3_S3_,"",@"SHT_CUDA_INFO"
	.sectionflags	@""
	.align	4


	//----- nvinfo : EIATTR_CUDA_API_VERSION
	.align		4
        /*0000*/ 	.byte	0x04, 0x37
        /*0002*/ 	.short	(.L_7 - .L_6)
.L_6:
        /*0004*/ 	.word	0x00000082


	//----- nvinfo : EIATTR_KPARAM_INFO
	.align		4
.L_7:
        /*0008*/ 	.byte	0x04, 0x17
        /*000a*/ 	.short	(.L_9 - .L_8)
.L_8:
        /*000c*/ 	.word	0x00000000
        /*0010*/ 	.short	0x000b
        /*0012*/ 	.short	0x0050
        /*0014*/ 	.byte	0x00, 0xf5, 0x21, 0x00


	//----- nvinfo : EIATTR_KPARAM_INFO
	.align		4
.L_9:
        /*0018*/ 	.byte	0x04, 0x17
        /*001a*/ 	.short	(.L_11 - .L_10)
.L_10:
        /*001c*/ 	.word	0x00000000
        /*0020*/ 	.short	0x000a
        /*0022*/ 	.short	0x0048
        /*0024*/ 	.byte	0x00, 0xf5, 0x21, 0x00


	//----- nvinfo : EIATTR_KPARAM_INFO
	.align		4
.L_11:
        /*0028*/ 	.byte	0x04, 0x17
        /*002a*/ 	.short	(.L_13 - .L_12)
.L_12:
        /*002c*/ 	.word	0x00000000
        /*0030*/ 	.short	0x0009
        /*0032*/ 	.short	0x0040
        /*0034*/ 	.byte	0x00, 0xf5, 0x21, 0x00


	//----- nvinfo : EIATTR_KPARAM_INFO
	.align		4
.L_13:
        /*0038*/ 	.byte	0x04, 0x17
        /*003a*/ 	.short	(.L_15 - .L_14)
.L_14:
        /*003c*/ 	.word	0x00000000
        /*0040*/ 	.short	0x0008
        /*0042*/ 	.short	0x0038
        /*0044*/ 	.byte	0x00, 0xf5, 0x21, 0x00


	//----- nvinfo : EIATTR_KPARAM_INFO
	.align		4
.L_15:
        /*0048*/ 	.byte	0x04, 0x17
        /*004a*/ 	.short	(.L_17 - .L_16)
.L_16:
        /*004c*/ 	.word	0x00000000
        /*0050*/ 	.short	0x0007
        /*0052*/ 	.short	0x0030
        /*0054*/ 	.byte	0x00, 0xf5, 0x21, 0x00


	//----- nvinfo : EIATTR_KPARAM_INFO
	.align		4
.L_17:
        /*0058*/ 	.byte	0x04, 0x17
        /*005a*/ 	.short	(.L_19 - .L_18)
.L_18:
        /*005c*/ 	.word	0x00000000
        /*0060*/ 	.short	0x0006
        /*0062*/ 	.short	0x0028
        /*0064*/ 	.byte	0x00, 0xf5, 0x21, 0x00


	//----- nvinfo : EIATTR_KPARAM_INFO
	.align		4
.L_19:
        /*0068*/ 	.byte	0x04, 0x17
        /*006a*/ 	.short	(.L_21 - .L_20)
.L_20:
        /*006c*/ 	.word	0x00000000
        /*0070*/ 	.short	0x0005
        /*0072*/ 	.short	0x0020
        /*0074*/ 	.byte	0x00, 0xf5, 0x21, 0x00


	//----- nvinfo : EIATTR_KPARAM_INFO
	.align		4
.L_21:
        /*0078*/ 	.byte	0x04, 0x17
        /*007a*/ 	.short	(.L_23 - .L_22)
.L_22:
        /*007c*/ 	.word	0x00000000
        /*0080*/ 	.short	0x0004
        /*0082*/ 	.short	0x0018
        /*0084*/ 	.byte	0x00, 0xf5, 0x21, 0x00


	//----- nvinfo : EIATTR_KPARAM_INFO
	.align		4
.L_23:
        /*0088*/ 	.byte	0x04, 0x17
        /*008a*/ 	.short	(.L_25 - .L_24)
.L_24:
        /*008c*/ 	.word	0x00000000
        /*0090*/ 	.short	0x0003
        /*0092*/ 	.short	0x0014
        /*0094*/ 	.byte	0x00, 0xf0, 0x11, 0x00


	//----- nvinfo : EIATTR_KPARAM_INFO
	.align		4
.L_25:
        /*0098*/ 	.byte	0x04, 0x17
        /*009a*/ 	.short	(.L_27 - .L_26)
.L_26:
        /*009c*/ 	.word	0x00000000
        /*00a0*/ 	.short	0x0002
        /*00a2*/ 	.short	0x0010
        /*00a4*/ 	.byte	0x00, 0xf0, 0x11, 0x00


	//----- nvinfo : EIATTR_KPARAM_INFO
	.align		4
.L_27:
        /*00a8*/ 	.byte	0x04, 0x17
        /*00aa*/ 	.short	(.L_29 - .L_28)
.L_28:
        /*00ac*/ 	.word	0x00000000
        /*00b0*/ 	.short	0x0001
        /*00b2*/ 	.short	0x0008
        /*00b4*/ 	.byte	0x00, 0xf5, 0x21, 0x00


	//----- nvinfo : EIATTR_KPARAM_INFO
	.align		4
.L_29:
        /*00b8*/ 	.byte	0x04, 0x17
        /*00ba*/ 	.short	(.L_31 - .L_30)
.L_30:
        /*00bc*/ 	.word	0x00000000
        /*00c0*/ 	.short	0x0000
        /*00c2*/ 	.short	0x0000
        /*00c4*/ 	.byte	0x00, 0xf5, 0x21, 0x00


	//----- nvinfo : EIATTR_SPARSE_MMA_MASK
	.align		4
.L_31:
        /*00c8*/ 	.byte	0x03, 0x50
        /*00ca*/ 	.short	0x0000


	//----- nvinfo : EIATTR_MAXREG_COUNT
	.align		4
        /*00cc*/ 	.byte	0x03, 0x1b
        /*00ce*/ 	.short	0x00ff


	//----- nvinfo : EIATTR_MERCURY_ISA_VERSION
	.align		4
        /*00d0*/ 	.byte	0x03, 0x5f
        /*00d2*/ 	.short	0x0101


	//----- nvinfo : EIATTR_VRC_CTA_INIT_COUNT
	.align		4
        /*00d4*/ 	.byte	0x02, 0x4a
	.zero		1
	.zero		1


	//----- nvinfo : EIATTR_EXIT_INSTR_OFFSETS
	.align		4
        /*00d8*/ 	.byte	0x04, 0x1c
        /*00da*/ 	.short	(.L_33 - .L_32)


	//   ....[0]....
.L_32:
        /*00dc*/ 	.word	0x00000070


	//   ....[1]....
        /*00e0*/ 	.word	0x000001b0


	//   ....[2]....
        /*00e4*/ 	.word	0x00000200


	//   ....[3]....
        /*00e8*/ 	.word	0x000002a0


	//   ....[4]....
        /*00ec*/ 	.word	0x00000320


	//   ....[5]....
        /*00f0*/ 	.word	0x00000380


	//   ....[6]....
        /*00f4*/ 	.word	0x000003d0


	//   ....[7]....
        /*00f8*/ 	.word	0x00000470


	//   ....[8]....
        /*00fc*/ 	.word	0x000004e0


	//   ....[9]....
        /*0100*/ 	.word	0x000005b0


	//   ....[10]....
        /*0104*/ 	.word	0x00000630


	//   ....[11]....
        /*0108*/ 	.word	0x00000680


	//   ....[12]....
        /*010c*/ 	.word	0x00000720


	//   ....[13]....
        /*0110*/ 	.word	0x00000790


	//   ....[14]....
        /*0114*/ 	.word	0x000007f0


	//   ....[15]....
        /*0118*/ 	.word	0x00000840


	//   ....[16]....
        /*011c*/ 	.word	0x000008e0


	//   ....[17]....
        /*0120*/ 	.word	0x00000930


	//   ....[18]....
        /*0124*/ 	.word	0x00000a40


	//----- nvinfo : EIATTR_INDIRECT_BRANCH_TARGETS
	.align		4
.L_33:
        /*0128*/ 	.byte	0x04, 0x34
        /*012a*/ 	.short	(.L_35 - .L_34)


	//   ....[0]....
.L_34:
        /*012c*/ 	.word	.L_x_3@srel
        /*0130*/ 	.short	0x0
        /*0132*/ 	.short	0x0
        /*0134*/ 	.word	0x3
        /*0138*/ 	.word	.L_x_4@srel
        /*013c*/ 	.word	.L_x_5@srel
        /*0140*/ 	.word	.L_x_1@srel


	//   ....[1]....
        /*0144*/ 	.word	.L_x_7@srel
        /*0148*/ 	.short	0x0
        /*014a*/ 	.short	0x0
        /*014c*/ 	.word	0x4
        /*0150*/ 	.word	.L_x_8@srel
        /*0154*/ 	.word	.L_x_9@srel
        /*0158*/ 	.word	.L_x_10@srel
        /*015c*/ 	.word	.L_x_1@srel


	//----- nvinfo : EIATTR_CRS_STACK_SIZE
	.align		4
.L_35:
        /*0160*/ 	.byte	0x04, 0x1e
        /*0162*/ 	.short	(.L_37 - .L_36)
.L_36:
        /*0164*/ 	.word	0x00000000


	//----- nvinfo : EIATTR_CBANK_PARAM_SIZE
	.align		4
.L_37:
        /*0168*/ 	.byte	0x03, 0x19
        /*016a*/ 	.short	0x0058


	//----- nvinfo : EIATTR_PARAM_CBANK
	.align		4
        /*016c*/ 	.byte	0x04, 0x0a
        /*016e*/ 	.short	(.L_39 - .L_38)
	.align		4
.L_38:
        /*0170*/ 	.word	index@(.nv.constant0._Z39compute_stacey_acoustic_backward_kernelPfPKfiiPKiS3_S3_S3_S3_S3_S3_S3_)
        /*0174*/ 	.short	0x0380
        /*0176*/ 	.short	0x0058


	//----- nvinfo : EIATTR_SW_WAR
	.align		4
.L_39:
        /*0178*/ 	.byte	0x04, 0x36
        /*017a*/ 	.short	(.L_41 - .L_40)
.L_40:
        /*017c*/ 	.word	0x00000008
.L_41:


//--------------------- .nv.callgraph             --------------------------
	.section	.nv.callgraph,"",@"SHT_CUDA_CALLGRAPH"
	.align	4
	.sectionentsize	8
	.align		4
        /*0000*/ 	.word	0x00000000
	.align		4
        /*0004*/ 	.word	0xffffffff
	.align		4
        /*0008*/ 	.word	0x00000000
	.align		4
        /*000c*/ 	.word	0xfffffffe
	.align		4
        /*0010*/ 	.word	0x00000000
	.align		4
        /*0014*/ 	.word	0xfffffffd
	.align		4
        /*0018*/ 	.word	0x00000000
	.align		4
        /*001c*/ 	.word	0xfffffffc


//--------------------- .nv.constant2._Z39compute_stacey_acoustic_backward_kernelPfPKfiiPKiS3_S3_S3_S3_S3_S3_S3_ --------------------------
	.section	.nv.constant2._Z39compute_stacey_acoustic_backward_kernelPfPKfiiPKiS3_S3_S3_S3_S3_S3_S3_,"a",@progbits
	.sectionflags	@""
	.align	4
.nv.constant2._Z39compute_stacey_acoustic_backward_kernelPfPKfiiPKiS3_S3_S3_S3_S3_S3_S3_:
        /*0000*/ 	.byte	0x30, 0x03, 0x00, 0x00, 0x60, 0x01, 0x00, 0x00, 0x50, 0x09, 0x00, 0x00, 0xe0, 0x05, 0x00, 0x00
        /*0010*/ 	.byte	0xa0, 0x07, 0x00, 0x00, 0x50, 0x05, 0x00, 0x00, 0x50, 0x09, 0x00, 0x00


//--------------------- .text._Z39compute_stacey_acoustic_backward_kernelPfPKfiiPKiS3_S3_S3_S3_S3_S3_S3_ --------------------------
	.section	.text._Z39compute_stacey_acoustic_backward_kernelPfPKfiiPKiS3_S3_S3_S3_S3_S3_S3_,"ax",@progbits
	.align	128
        .global         _Z39compute_stacey_acoustic_backward_kernelPfPKfiiPKiS3_S3_S3_S3_S3_S3_S3_
        .type           _Z39compute_stacey_acoustic_backward_kernelPfPKfiiPKiS3_S3_S3_S3_S3_S3_S3_,@function
        .size           _Z39compute_stacey_acoustic_backward_kernelPfPKfiiPKiS3_S3_S3_S3_S3_S3_S3_,(.L_x_12 - _Z39compute_stacey_acoustic_backward_kernelPfPKfiiPKiS3_S3_S3_S3_S3_S3_S3_)
        .other          _Z39compute_stacey_acoustic_backward_kernelPfPKfiiPKiS3_S3_S3_S3_S3_S3_S3_,@"STO_CUDA_ENTRY STV_DEFAULT"
_Z39compute_stacey_acoustic_backward_kernelPfPKfiiPKiS3_S3_S3_S3_S3_S3_S3_:
.text._Z39compute_stacey_acoustic_backward_kernelPfPKfiiPKiS3_S3_S3_S3_S3_S3_S3_:
[----:B------:R-:W-:Y:S01]  /*0000*/  LDC R1, c[0x0][0x37c] ;  /* 0x0000df00ff017b82 */ /* 0x000fe20000000800 */
[----:B------:R-:W0:Y:S07]  /*0010*/  S2R R0, SR_CTAID.Y ;  /* 0x0000000000007919 */ /* 0x000e2e0000002600 */
[----:B------:R-:W0:Y:S01]  /*0020*/  S2UR UR4, SR_CTAID.X ;  /* 0x00000000000479c3 */ /* 0x000e220000002500 */
[----:B------:R-:W1:Y:S07]  /*0030*/  LDCU UR5, c[0x0][0x394] ;  /* 0x00007280ff0577ac */ /* 0x000e6e0008000800 */
[----:B------:R-:W0:Y:S02]  /*0040*/  LDC R3, c[0x0][0x370] ;  /* 0x0000dc00ff037b82 */ /* 0x000e240000000800 */
[----:B0-----:R-:W-:-:S05]  /*0050*/  IMAD R0, R0, R3, UR4 ;  /* 0x0000000400007e24 */ /* 0x001fca000f8e0203 */
[----:B-1----:R-:W-:-:S13]  /*0060*/  ISETP.GE.AND P0, PT, R0, UR5, PT ;  /* 0x0000000500007c0c */ /* 0x002fda000bf06270 */
[----:B------:R-:W-:Y:S05]  /*0070*/  @P0 EXIT ;  /* 0x000000000000094d */ /* 0x000fea0003800000 */
[----:B------:R-:W0:Y:S01]  /*0080*/  LDC.64 R4, c[0x0][0x398] ;  /* 0x0000e600ff047b82 */ /* 0x000e220000000a00 */
[----:B------:R-:W1:Y:S07]  /*0090*/  LDCU.64 UR4, c[0x0][0x358] ;  /* 0x00006b00ff0477ac */ /* 0x000e6e0008000a00 */
[----:B------:R-:W2:Y:S01]  /*00a0*/  LDC R6, c[0x0][0x390] ;  /* 0x0000e400ff067b82 */ /* 0x000ea20000000800 */
[----:B0-----:R-:W-:-:S05]  /*00b0*/  IMAD.WIDE R4, R0, 0x4, R4 ;  /* 0x0000000400047825 */ /* 0x001fca00078e0204 */
[----:B-1----:R0:W5:Y:S01]  /*00c0*/  LDG.E R2, desc[UR4][R4.64] ;  /* 0x0000000404027981 */ /* 0x002162000c1e1900 */
[----:B--2---:R-:W-:Y:S01]  /*00d0*/  ISETP.GT.AND P0, PT, R6, 0x5, PT ;  /* 0x000000050600780c */ /* 0x004fe20003f04270 */
[----:B------:R-:W1:-:S12]  /*00e0*/  S2R R3, SR_TID.X ;  /* 0x0000000000037919 */ /* 0x000e580000002100 */
[----:B0-----:R-:W-:Y:S05]  /*00f0*/  @P0 BRA `(.L_x_0) ;  /* 0x0000000000fc0947 */ /* 0x001fea0003800000 */
[----:B------:R-:W-:-:S05]  /*0100*/  VIADD R4, R6, 0xfffffffc ;  /* 0xfffffffc06047836 */ /* 0x000fca0000000000 */
[----:B------:R-:W-:-:S05]  /*0110*/  VIMNMX.U32 R4, PT, PT, R4, 0x2, PT ;  /* 0x0000000204047848 */ /* 0x000fca0003fe0000 */
[----:B------:R-:W-:-:S04]  /*0120*/  IMAD.SHL.U32 R6, R4, 0x4, RZ ;  /* 0x0000000404067824 */ /* 0x000fc800078e00ff */
[----:B------:R-:W0:Y:S02]  /*0130*/  LDC R4, c[0x2][R6] ;  /* 0x0080000006047b82 */ /* 0x000e240000000800 */
[----:B0-----:R-:W-:-:S04]  /*0140*/  SHF.R.S32.HI R5, RZ, 0x1f, R4 ;  /* 0x0000001fff057819 */ /* 0x001fc80000011404 */
.L_x_3:
[----:B------:R-:W-:Y:S05]  /*0150*/  BRX R4 -0x160                                               (*"BRANCH_TARGETS .L_x_4,.L_x_5,.L_x_1"*) ;  /* 0xfffffffc04a87949 */ /* 0x000fea000383ffff */
.L_x_5:
[----:B------:R-:W0:Y:S01]  /*0160*/  LDC.64 R4, c[0x0][0x3a0] ;  /* 0x0000e800ff047b82 */ /* 0x000e220000000a00 */
[----:B------:R-:W-:-:S05]  /*0170*/  SHF.L.U32 R7, R0, 0x1, RZ ;  /* 0x0000000100077819 */ /* 0x000fca00000006ff */
[----:B0-----:R-:W-:-:S05]  /*0180*/  IMAD.WIDE R4, R7, 0x4, R4 ;  /* 0x0000000407047825 */ /* 0x001fca00078e0204 */
[----:B------:R-:W2:Y:S02]  /*0190*/  LDG.E R6, desc[UR4][R4.64+0x4] ;  /* 0x0000040404067981 */ /* 0x000ea4000c1e1900 */
[----:B--2---:R-:W-:-:S13]  /*01a0*/  ISETP.NE.AND P0, PT, R6, RZ, PT ;  /* 0x000000ff0600720c */ /* 0x004fda0003f05270 */
[----:B------:R-:W-:Y:S05]  /*01b0*/  @!P0 EXIT ;  /* 0x000000000000894d */ /* 0x000fea0003800000 */
[----:B------:R-:W0:Y:S02]  /*01c0*/  LDC.64 R4, c[0x0][0x3b0] ;  /* 0x0000ec00ff047b82 */ /* 0x000e240000000a00 */
[----:B0-----:R-:W-:-:S06]  /*01d0*/  IMAD.WIDE R4, R7, 0x4, R4 ;  /* 0x0000000407047825 */ /* 0x001fcc00078e0204 */
[----:B------:R-:W2:Y:S02]  /*01e0*/  LDG.E R4, desc[UR4][R4.64+0x4] ;  /* 0x0000040404047981 */ /* 0x000ea4000c1e1900 */
[----:B--2---:R-:W-:-:S13]  /*01f0*/  ISETP.NE.AND P0, PT, R4, RZ, PT ;  /* 0x000000ff0400720c */ /* 0x004fda0003f05270 */
[----:B------:R-:W-:Y:S05]  /*0200*/  @!P0 EXIT ;  /* 0x000000000000894d */ /* 0x000fea0003800000 */
[C---:B-1----:R-:W-:Y:S01]  /*0210*/  LOP3.LUT R5, R3.reuse, 0xffff, RZ, 0xc0, !PT ;  /* 0x0000ffff03057812 */ /* 0x042fe200078ec0ff */
[----:B------:R-:W-:Y:S01]  /*0220*/  VIADD R9, R4, 0xffffffff ;  /* 0xffffffff04097836 */ /* 0x000fe20000000000 */
[----:B------:R-:W-:-:S03]  /*0230*/  ISETP.GT.U32.AND P0, PT, R3, 0x18, PT ;  /* 0x000000180300780c */ /* 0x000fc60003f04070 */
[----:B------:R-:W-:-:S05]  /*0240*/  IMAD R5, R5, 0xcccd, RZ ;  /* 0x0000cccd05057824 */ /* 0x000fca00078e02ff */
[----:B------:R-:W-:Y:S01]  /*0250*/  SHF.R.U32.HI R8, RZ, 0x12, R5 ;  /* 0x00000012ff087819 */ /* 0x000fe20000011605 */
[----:B------:R-:W-:-:S04]  /*0260*/  VIADD R5, R6, 0xffffffff ;  /* 0xffffffff06057836 */ /* 0x000fc80000000000 */
[----:B------:R-:W-:Y:S01]  /*0270*/  IMAD R6, R8, -0x5, R3 ;  /* 0xfffffffb08067824 */ /* 0x000fe200078e0203 */
[----:B------:R-:W-:-:S04]  /*0280*/  ISETP.GT.OR P0, PT, R5, R8, P0 ;  /* 0x000000080500720c */ /* 0x000fc80000704670 */
[----:B------:R-:W-:-:S13]  /*0290*/  ISETP.LT.OR P0, PT, R6, R9, P0 ;  /* 0x000000090600720c */ /* 0x000fda0000701670 */
[----:B------:R-:W-:Y:S05]  /*02a0*/  @P0 EXIT ;  /* 0x000000000000094d */ /* 0x000fea0003800000 */
[----:B------:R-:W0:Y:S02]  /*02b0*/  LDC.64 R4, c[0x0][0x3b8] ;  /* 0x0000ee00ff047b82 */ /* 0x000e240000000a00 */
[----:B0-----:R-:W-:-:S06]  /*02c0*/  IMAD.WIDE R4, R7, 0x4, R4 ;  /* 0x0000000407047825 */ /* 0x001fcc00078e0204 */
[----:B------:R-:W2:Y:S01]  /*02d0*/  LDG.E R4, desc[UR4][R4.64+0x4] ;  /* 0x0000040404047981 */ /* 0x000ea2000c1e1900 */
[----:B------:R-:W-:Y:S01]  /*02e0*/  MOV R9, R6 ;  /* 0x0000000600097202 */ /* 0x000fe20000000f00 */
[----:B------:R-:W-:-:S03]  /*02f0*/  IMAD.MOV.U32 R10, RZ, RZ, 0x4 ;  /* 0x00000004ff0a7424 */ /* 0x000fc600078e00ff */
[----:B--2---:R-:W-:-:S13]  /*0300*/  ISETP.GE.AND P0, PT, R9, R4, PT ;  /* 0x000000040900720c */ /* 0x004fda0003f06270 */
[----:B------:R-:W-:Y:S05]  /*0310*/  @!P0 BRA `(.L_x_1) ;  /* 0x00000004008c8947 */ /* 0x000fea0003800000 */
[----:B------:R-:W-:Y:S05]  /*0320*/  EXIT ;  /* 0x000000000000794d */ /* 0x000fea0003800000 */
.L_x_4:
[----:B------:R-:W0:Y:S01]  /*0330*/  LDC.64 R4, c[0x0][0x3a0] ;  /* 0x0000e800ff047b82 */ /* 0x000e220000000a00 */
[----:B------:R-:W-:-:S04]  /*0340*/  IMAD.SHL.U32 R7, R0, 0x2, RZ ;  /* 0x0000000200077824 */ /* 0x000fc800078e00ff */
        /* <DEDUP_REMOVED lines=11> */
[----:B------:R-:W-:Y:S02]  /*0400*/  IADD3 R6, PT, PT, R6, -0x1, RZ ;  /* 0xffffffff06067810 */ /* 0x000fe40007ffe0ff */
[----:B------:R-:W-:Y:S01]  /*0410*/  ISETP.GT.U32.AND P0, PT, R3, 0x18, PT ;  /* 0x000000180300780c */ /* 0x000fe20003f04070 */
[----:B------:R-:W-:-:S05]  /*0420*/  IMAD R5, R5, 0xcccd, RZ ;  /* 0x0000cccd05057824 */ /* 0x000fca00078e02ff */
[----:B------:R-:W-:-:S04]  /*0430*/  SHF.R.U32.HI R8, RZ, 0x12, R5 ;  /* 0x00000012ff087819 */ /* 0x000fc80000011605 */
[----:B------:R-:W-:Y:S01]  /*0440*/  ISETP.GT.OR P0, PT, R6, R8, P0 ;  /* 0x000000080600720c */ /* 0x000fe20000704670 */
[----:B------:R-:W-:-:S05]  /*0450*/  IMAD R9, R8, -0x5, R3 ;  /* 0xfffffffb08097824 */ /* 0x000fca00078e0203 */
[----:B------:R-:W-:-:S13]  /*0460*/  ISETP.LT.OR P0, PT, R9, R4, P0 ;  /* 0x000000040900720c */ /* 0x000fda0000701670 */
[----:B------:R-:W-:Y:S05]  /*0470*/  @P0 EXIT ;  /* 0x000000000000094d */ /* 0x000fea0003800000 */
[----:B------:R-:W0:Y:S02]  /*0480*/  LDC.64 R4, c[0x0][0x3b8] ;  /* 0x0000ee00ff047b82 */ /* 0x000e240000000a00 */
[----:B0-----:R-:W-:-:S06]  /*0490*/  IMAD.WIDE R4, R7, 0x4, R4 ;  /* 0x0000000407047825 */ /* 0x001fcc00078e0204 */
[----:B------:R-:W2:Y:S01]  /*04a0*/  LDG.E R4, desc[UR4][R4.64] ;  /* 0x0000000404047981 */ /* 0x000ea2000c1e1900 */
[----:B------:R-:W-:Y:S01]  /*04b0*/  IMAD.MOV.U32 R10, RZ, RZ, RZ ;  /* 0x000000ffff0a7224 */ /* 0x000fe200078e00ff */
[----:B--2---:R-:W-:-:S13]  /*04c0*/  ISETP.GE.AND P0, PT, R9, R4, PT ;  /* 0x000000040900720c */ /* 0x004fda0003f06270 */
[----:B------:R-:W-:Y:S05]  /*04d0*/  @!P0 BRA `(.L_x_1) ;  /* 0x00000004001c8947 */ /* 0x000fea0003800000 */
[----:B------:R-:W-:Y:S05]  /*04e0*/  EXIT ;  /* 0x000000000000794d */ /* 0x000fea0003800000 */
.L_x_0:
[----:B------:R-:W-:-:S04]  /*04f0*/  MOV R5, 0xfffffffa ;  /* 0xfffffffa00057802 */ /* 0x000fc80000000f00 */
[----:B------:R-:W-:-:S05]  /*0500*/  VIADDMNMX.U32 R4, R6, R5, 0x3, PT ;  /* 0x0000000306047446 */ /* 0x000fca0003800005 */
[----:B------:R-:W-:-:S04]  /*0510*/  IMAD.SHL.U32 R6, R4, 0x4, RZ ;  /* 0x0000000404067824 */ /* 0x000fc800078e00ff */
[----:B------:R-:W0:Y:S02]  /*0520*/  LDC R4, c[0x2][R6+0xc] ;  /* 0x0080030006047b82 */ /* 0x000e240000000800 */
[----:B0-----:R-:W-:-:S04]  /*0530*/  SHF.R.S32.HI R5, RZ, 0x1f, R4 ;  /* 0x0000001fff057819 */ /* 0x001fc80000011404 */
.L_x_7:
[----:B------:R-:W-:Y:S05]  /*0540*/  BRX R4 -0x550                                               (*"BRANCH_TARGETS .L_x_8,.L_x_9,.L_x_10,.L_x_1"*) ;  /* 0xfffffff804ac7949 */ /* 0x000fea000383ffff */
.L_x_10:
[----:B-1----:R-:W-:-:S05]  /*0550*/  LOP3.LUT R9, R3, 0xffff, RZ, 0xc0, !PT ;  /* 0x0000ffff03097812 */ /* 0x002fca00078ec0ff */
[----:B------:R-:W-:-:S05]  /*0560*/  IMAD R9, R9, 0x3334, RZ ;  /* 0x0000333409097824 */ /* 0x000fca00078e02ff */
[----:B------:R-:W-:-:S05]  /*0570*/  SHF.R.U32.HI R9, RZ, 0x10, R9 ;  /* 0x00000010ff097819 */ /* 0x000fca0000011609 */
[----:B------:R-:W-:-:S05]  /*0580*/  IMAD R10, R9, -0x5, R3 ;  /* 0xfffffffb090a7824 */ /* 0x000fca00078e0203 */
[----:B------:R-:W-:-:S04]  /*0590*/  ISETP.GT.U32.AND P0, PT, R10, 0x4, PT ;  /* 0x000000040a00780c */ /* 0x000fc80003f04070 */
[----:B------:R-:W-:-:S13]  /*05a0*/  ISETP.GT.U32.OR P0, PT, R3, 0x18, P0 ;  /* 0x000000180300780c */ /* 0x000fda0000704470 */
[----:B------:R-:W-:Y:S05]  /*05b0*/  @P0 EXIT ;  /* 0x000000000000094d */ /* 0x000fea0003800000 */
[----:B------:R-:W-:Y:S01]  /*05c0*/  IMAD.MOV.U32 R8, RZ, RZ, RZ ;  /* 0x000000ffff087224 */ /* 0x000fe200078e00ff */
[----:B------:R-:W-:Y:S06]  /*05d0*/  BRA `(.L_x_1) ;  /* 0x0000000000dc7947 */ /* 0x000fec0003800000 */
.L_x_8:
        /* <DEDUP_REMOVED lines=13> */
[----:B------:R-:W-:Y:S01]  /*06b0*/  ISETP.GT.U32.AND P0, PT, R3, 0x18, PT ;  /* 0x000000180300780c */ /* 0x000fe20003f04070 */
[----:B------:R-:W-:Y:S02]  /*06c0*/  VIADD R4, R4, 0xffffffff ;  /* 0xffffffff04047836 */ /* 0x000fe40000000000 */
        /* <DEDUP_REMOVED lines=9> */
[----:B------:R-:W-:Y:S01]  /*0760*/  HFMA2 R9, -RZ, RZ, 0, 0 ;  /* 0x00000000ff097431 */ /* 0x000fe200000001ff */
[----:B--2---:R-:W-:-:S13]  /*0770*/  ISETP.GE.AND P0, PT, R10, R5, PT ;  /* 0x000000050a00720c */ /* 0x004fda0003f06270 */
[----:B------:R-:W-:Y:S05]  /*0780*/  @!P0 BRA `(.L_x_1) ;  /* 0x0000000000708947 */ /* 0x000fea0003800000 */
[----:B------:R-:W-:Y:S05]  /*0790*/  EXIT ;  /* 0x000000000000794d */ /* 0x000fea0003800000 */
.L_x_9:
        /* <DEDUP_REMOVED lines=13> */
[----:B------:R-:W-:Y:S02]  /*0870*/  ISETP.GT.U32.AND P0, PT, R3, 0x18, PT ;  /* 0x000000180300780c */ /* 0x000fe40003f04070 */
[----:B------:R-:W-:Y:S01]  /*0880*/  IADD3 R4, PT, PT, R4, -0x1, RZ ;  /* 0xffffffff04047810 */ /* 0x000fe20007ffe0ff */
        /* <DEDUP_REMOVED lines=8> */
[----:B------:R-:W2:Y:S02]  /*0910*/  LDG.E R5, desc[UR4][R4.64+0x4] ;  /* 0x0000040404057981 */ /* 0x000ea4000c1e1900 */
[----:B--2---:R-:W-:-:S13]  /*0920*/  ISETP.GE.AND P0, PT, R10, R5, PT ;  /* 0x000000050a00720c */ /* 0x004fda0003f06270 */
[----:B------:R-:W-:Y:S05]  /*0930*/  @P0 EXIT ;  /* 0x000000000000094d */ /* 0x000fea0003800000 */
[----:B------:R-:W-:-:S07]  /*0940*/  IMAD.MOV.U32 R9, RZ, RZ, 0x4 ;  /* 0x00000004ff097424 */ /* 0x000fce00078e00ff */
.L_x_1:
[----:B------:R-:W0:Y:S01]  /*0950*/  LDC.64 R6, c[0x0][0x388] ;  /* 0x0000e200ff067b82 */ /* 0x000e220000000a00 */
[----:B-----5:R-:W-:Y:S02]  /*0960*/  IMAD R2, R2, 0x5, R8 ;  /* 0x0000000502027824 */ /* 0x020fe400078e0208 */
[----:B-1----:R-:W-:Y:S02]  /*0970*/  IMAD R11, R0, 0x19, R3 ;  /* 0x00000019000b7824 */ /* 0x002fe400078e0203 */
[----:B------:R-:W-:-:S03]  /*0980*/  IMAD R9, R2, 0x5, R9 ;  /* 0x0000000502097824 */ /* 0x000fc600078e0209 */
[----:B------:R-:W1:Y:S01]  /*0990*/  LDC.64 R4, c[0x0][0x3d0] ;  /* 0x0000f400ff047b82 */ /* 0x000e620000000a00 */
[----:B------:R-:W-:-:S05]  /*09a0*/  IMAD R9, R9, 0x5, R10 ;  /* 0x0000000509097824 */ /* 0x000fca00078e020a */
[----:B------:R-:W-:Y:S01]  /*09b0*/  IADD3 R3, PT, PT, R9, -0x7d, RZ ;  /* 0xffffff8309037810 */ /* 0x000fe20007ffe0ff */
[----:B0-----:R-:W-:-:S06]  /*09c0*/  IMAD.WIDE R6, R11, 0x4, R6 ;  /* 0x000000040b067825 */ /* 0x001fcc00078e0206 */
[----:B------:R-:W2:Y:S01]  /*09d0*/  LDG.E R6, desc[UR4][R6.64] ;  /* 0x0000000406067981 */ /* 0x000ea2000c1e1900 */
[----:B-1----:R-:W-:Y:S02]  /*09e0*/  IMAD.WIDE R2, R3, 0x4, R4 ;  /* 0x0000000403027825 */ /* 0x002fe400078e0204 */
[----:B------:R-:W0:Y:S04]  /*09f0*/  LDC.64 R4, c[0x0][0x380] ;  /* 0x0000e000ff047b82 */ /* 0x000e280000000a00 */
[----:B------:R-:W0:Y:S01]  /*0a00*/  LDG.E R3, desc[UR4][R2.64] ;  /* 0x0000000402037981 */ /* 0x000e22000c1e1900 */
[----:B--2---:R-:W-:Y:S01]  /*0a10*/  FADD R9, -R6, -RZ ;  /* 0x800000ff06097221 */ /* 0x004fe20000000100 */
[----:B0-----:R-:W-:-:S05]  /*0a20*/  IMAD.WIDE R4, R3, 0x4, R4 ;  /* 0x0000000403047825 */ /* 0x001fca00078e0204 */
[----:B------:R-:W-:Y:S01]  /*0a30*/  REDG.E.ADD.F32.FTZ.RN.STRONG.GPU desc[UR4][R4.64+-0x4], R9 ;  /* 0xfffffc09040079a6 */ /* 0x000fe2000c12f304 */
[----:B------:R-:W-:Y:S05]  /*0a40*/  EXIT ;  /* 0x000000000000794d */ /* 0x000fea0003800000 */
.L_x_2:
[----:B------:R-:W-:-:S00]  /*0a50*/  BRA `(.L_x_2) ;  /* 0xfffffffc00fc7947 */ /* 0x000fc0000383ffff */
[----:B------:R-:W-:-:S00]  /*0a60*/  NOP ;  /* 0x0000000000007918 */ /* 0x000fc00000000000 */
        /* <DEDUP_REMOVED lines=9> */
.L_x_12:


//--------------------- .nv.shared.reserved.0     --------------------------
	.section	.nv.shared.reserved.0,"aw",@nobits
	.weak		__nv_reservedSMEM_offset_0_alias
	.size		__nv_reservedSMEM_offset_0_alias, 0, 64
	.other		__nv_reservedSMEM_offset_0_alias,@"STO_CUDA_RESERVED_SHARED STV_DEFAULT"
__nv_reservedSMEM_offset_0_alias:
	.zero		0
	.zero		64


//--------------------- .nv.constant0._Z39compute_stacey_acoustic_backward_kernelPfPKfiiPKiS3_S3_S3_S3_S3_S3_S3_ --------------------------
	.section	.nv.constant0._Z39compute_stacey_acoustic_backward_kernelPfPKfiiPKiS3_S3_S3_S3_S3_S3_S3_,"a",@progbits
	.sectionflags	@""
	.align	4
.nv.constant0._Z39compute_stacey_acoustic_backward_kernelPfPKfiiPKiS3_S3_S3_S3_S3_S3_S3_:
	.zero		984


//--------------------- SYMBOLS --------------------------

	.type		.nv.reservedSmem.offset0,@object
	.size		.nv.reservedSmem.offset0,0x4
